//
// Generated by NVIDIA NVVM Compiler
//
// Compiler Build ID: CL-36424714
// Cuda compilation tools, release 13.0, V13.0.88
// Based on NVVM 20.0.0
//

.version 9.0
.target sm_100
.address_size 64

	// .globl	indexed_copy_d

.visible .entry indexed_copy_d(
	.param .u64 .ptr .align 1 indexed_copy_d_param_0,
	.param .u64 .ptr .align 1 indexed_copy_d_param_1,
	.param .u32 indexed_copy_d_param_2,
	.param .u64 .ptr .align 1 indexed_copy_d_param_3,
	.param .u32 indexed_copy_d_param_4
)
{
	.reg .pred 	%p<2>;
	.reg .b32 	%r<12>;
	.reg .b64 	%rd<13>;
	.reg .b64 	%fd<2>;

	ld.param.u64 	%rd1, [indexed_copy_d_param_0];
	ld.param.u64 	%rd2, [indexed_copy_d_param_1];
	ld.param.u32 	%r3, [indexed_copy_d_param_2];
	ld.param.u64 	%rd3, [indexed_copy_d_param_3];
	ld.param.u32 	%r4, [indexed_copy_d_param_4];
	mov.u32 	%r5, %ntid.x;
	mov.u32 	%r6, %ctaid.x;
	mov.u32 	%r7, %tid.x;
	mad.lo.s32 	%r1, %r5, %r6, %r7;
	div.s32 	%r2, %r1, %r3;
	setp.ge.s32 	%p1, %r2, %r4;
	@%p1 bra 	$L__BB0_2;
	rem.s32 	%r8, %r1, %r3;
	cvta.to.global.u64 	%rd4, %rd3;
	cvta.to.global.u64 	%rd5, %rd1;
	cvta.to.global.u64 	%rd6, %rd2;
	mul.wide.s32 	%rd7, %r2, 4;
	add.s64 	%rd8, %rd4, %rd7;
	ld.global.u32 	%r9, [%rd8];
	mad.lo.s32 	%r10, %r9, %r3, %r8;
	mad.lo.s32 	%r11, %r2, %r3, %r8;
	mul.wide.s32 	%rd9, %r10, 8;
	add.s64 	%rd10, %rd5, %rd9;
	ld.global.f64 	%fd1, [%rd10];
	mul.wide.s32 	%rd11, %r11, 8;
	add.s64 	%rd12, %rd6, %rd11;
	st.global.f64 	[%rd12], %fd1;
$L__BB0_2:
	ret;

}
	// .globl	indexed_copy_f
.visible .entry indexed_copy_f(
	.param .u64 .ptr .align 1 indexed_copy_f_param_0,
	.param .u64 .ptr .align 1 indexed_copy_f_param_1,
	.param .u32 indexed_copy_f_param_2,
	.param .u64 .ptr .align 1 indexed_copy_f_param_3,
	.param .u32 indexed_copy_f_param_4
)
{
	.reg .pred 	%p<2>;
	.reg .b32 	%r<12>;
	.reg .b32 	%f<2>;
	.reg .b64 	%rd<13>;

	ld.param.u64 	%rd1, [indexed_copy_f_param_0];
	ld.param.u64 	%rd2, [indexed_copy_f_param_1];
	ld.param.u32 	%r3, [indexed_copy_f_param_2];
	ld.param.u64 	%rd3, [indexed_copy_f_param_3];
	ld.param.u32 	%r4, [indexed_copy_f_param_4];
	mov.u32 	%r5, %ntid.x;
	mov.u32 	%r6, %ctaid.x;
	mov.u32 	%r7, %tid.x;
	mad.lo.s32 	%r1, %r5, %r6, %r7;
	div.s32 	%r2, %r1, %r3;
	setp.ge.s32 	%p1, %r2, %r4;
	@%p1 bra 	$L__BB1_2;
	rem.s32 	%r8, %r1, %r3;
	cvta.to.global.u64 	%rd4, %rd3;
	cvta.to.global.u64 	%rd5, %rd1;
	cvta.to.global.u64 	%rd6, %rd2;
	mul.wide.s32 	%rd7, %r2, 4;
	add.s64 	%rd8, %rd4, %rd7;
	ld.global.u32 	%r9, [%rd8];
	mad.lo.s32 	%r10, %r9, %r3, %r8;
	mad.lo.s32 	%r11, %r2, %r3, %r8;
	mul.wide.s32 	%rd9, %r10, 4;
	add.s64 	%rd10, %rd5, %rd9;
	ld.global.f32 	%f1, [%rd10];
	mul.wide.s32 	%rd11, %r11, 4;
	add.s64 	%rd12, %rd6, %rd11;
	st.global.f32 	[%rd12], %f1;
$L__BB1_2:
	ret;

}


// ===== COMPILED SASS (sm_100) =====

	.target	sm_100

	.elftype	@"ET_EXEC"


//--------------------- .note.nv.tkinfo           --------------------------
	.section	.note.nv.tkinfo,"",@"SHT_NOTE"
	.sectionflags	@"SHF_NOTE_NV_TKINFO"
	.tkinfo
        /*0018*/ 	.word	0x00000002
        /*0030*/ 	.string	""
        /*0030*/ 	.string	"ptxas"
        /*0030*/ 	.string	"Cuda compilation tools, release 13.0, V13.0.88"
        /*0030*/ 	.string	"Build cuda_13.0.r13.0/compiler.36424714_0"
        /*0030*/ 	.string	"-arch sm_100 -m 64 "



//--------------------- .note.nv.cuinfo           --------------------------
	.section	.note.nv.cuinfo,"",@"SHT_NOTE"
	.sectionflags	@"SHF_NOTE_NV_CUINFO"
        /*0018*/ 	.short	0x0002
        /*001a*/ 	.short	0x0064
        /*001c*/ 	.short	0x0082
	.zero		2


//--------------------- .nv.info                  --------------------------
	.section	.nv.info,"",@"SHT_CUDA_INFO"
	.align	4


	//----- nvinfo : EIATTR_REGCOUNT
	.align		4
        /*0000*/ 	.byte	0x04, 0x2f
        /*0002*/ 	.short	(.L_1 - .L_0)
	.align		4
.L_0:
        /*0004*/ 	.word	index@(indexed_copy_d)
        /*0008*/ 	.word	0x0000000e


	//----- nvinfo : EIATTR_FRAME_SIZE
	.align		4
.L_1:
        /*000c*/ 	.byte	0x04, 0x11
        /*000e*/ 	.short	(.L_3 - .L_2)
	.align		4
.L_2:
        /*0010*/ 	.word	index@(indexed_copy_d)
        /*0014*/ 	.word	0x00000000


	//----- nvinfo : EIATTR_REGCOUNT
	.align		4
.L_3:
        /*0018*/ 	.byte	0x04, 0x2f
        /*001a*/ 	.short	(.L_5 - .L_4)
	.align		4
.L_4:
        /*001c*/ 	.word	index@(indexed_copy_f)
        /*0020*/ 	.word	0x0000000e


	//----- nvinfo : EIATTR_FRAME_SIZE
	.align		4
.L_5:
        /*0024*/ 	.byte	0x04, 0x11
        /*0026*/ 	.short	(.L_7 - .L_6)
	.align		4
.L_6:
        /*0028*/ 	.word	index@(indexed_copy_f)
        /*002c*/ 	.word	0x00000000


	//----- nvinfo : EIATTR_MIN_STACK_SIZE
	.align		4
.L_7:
        /*0030*/ 	.byte	0x04, 0x12
        /*0032*/ 	.short	(.L_9 - .L_8)
	.align		4
.L_8:
        /*0034*/ 	.word	index@(indexed_copy_f)
        /*0038*/ 	.word	0x00000000


	//----- nvinfo : EIATTR_MIN_STACK_SIZE
	.align		4
.L_9:
        /*003c*/ 	.byte	0x04, 0x12
        /*003e*/ 	.short	(.L_11 - .L_10)
	.align		4
.L_10:
        /*0040*/ 	.word	index@(indexed_copy_d)
        /*0044*/ 	.word	0x00000000
.L_11:


//--------------------- .nv.compat                --------------------------
	.section	.nv.compat,"",@"SHT_CUDA_COMPAT_INFO"
	.align	4
        /*0000*/ 	.byte	0x02, 0x09, 0x00, 0x00, 0x02, 0x02, 0x01, 0x00, 0x02, 0x05, 0x05, 0x00, 0x03, 0x07, 0x01, 0x01
        /*0010*/ 	.byte	0x02, 0x03, 0x00, 0x00, 0x02, 0x06, 0x01, 0x00, 0x04, 0x0b, 0x08, 0x00, 0x09, 0x00, 0x00, 0x00
        /*0020*/ 	.byte	0x00, 0x00, 0x00, 0x00


//--------------------- .nv.info.indexed_copy_f   --------------------------
	.section	.nv.info.indexed_copy_f,"",@"SHT_CUDA_INFO"
	.sectionflags	@""
	.align	4


	//----- nvinfo : EIATTR_CUDA_API_VERSION
	.align		4
        /*0000*/ 	.byte	0x04, 0x37
        /*0002*/ 	.short	(.L_13 - .L_12)
.L_12:
        /*0004*/ 	.word	0x00000082


	//----- nvinfo : EIATTR_KPARAM_INFO
	.align		4
.L_13:
        /*0008*/ 	.byte	0x04, 0x17
        /*000a*/ 	.short	(.L_15 - .L_14)
.L_14:
        /*000c*/ 	.word	0x00000000
        /*0010*/ 	.short	0x0004
        /*0012*/ 	.short	0x0020
        /*0014*/ 	.byte	0x00, 0xf0, 0x11, 0x00


	//----- nvinfo : EIATTR_KPARAM_INFO
	.align		4
.L_15:
        /*0018*/ 	.byte	0x04, 0x17
        /*001a*/ 	.short	(.L_17 - .L_16)
.L_16:
        /*001c*/ 	.word	0x00000000
        /*0020*/ 	.short	0x0003
        /*0022*/ 	.short	0x0018
        /*0024*/ 	.byte	0x00, 0xf5, 0x21, 0x00


	//----- nvinfo : EIATTR_KPARAM_INFO
	.align		4
.L_17:
        /*0028*/ 	.byte	0x04, 0x17
        /*002a*/ 	.short	(.L_19 - .L_18)
.L_18:
        /*002c*/ 	.word	0x00000000
        /*0030*/ 	.short	0x0002
        /*0032*/ 	.short	0x0010
        /*0034*/ 	.byte	0x00, 0xf0, 0x11, 0x00


	//----- nvinfo : EIATTR_KPARAM_INFO
	.align		4
.L_19:
        /*0038*/ 	.byte	0x04, 0x17
        /*003a*/ 	.short	(.L_21 - .L_20)
.L_20:
        /*003c*/ 	.word	0x00000000
        /*0040*/ 	.short	0x0001
        /*0042*/ 	.short	0x0008
        /*0044*/ 	.byte	0x00, 0xf5, 0x21, 0x00


	//----- nvinfo : EIATTR_KPARAM_INFO
	.align		4
.L_21:
        /*0048*/ 	.byte	0x04, 0x17
        /*004a*/ 	.short	(.L_23 - .L_22)
.L_22:
        /*004c*/ 	.word	0x00000000
        /*0050*/ 	.short	0x0000
        /*0052*/ 	.short	0x0000
        /*0054*/ 	.byte	0x00, 0xf5, 0x21, 0x00


	//----- nvinfo : EIATTR_SPARSE_MMA_MASK
	.align		4
.L_23:
        /*0058*/ 	.byte	0x03, 0x50
        /*005a*/ 	.short	0x0000


	//----- nvinfo : EIATTR_MAXREG_COUNT
	.align		4
        /*005c*/ 	.byte	0x03, 0x1b
        /*005e*/ 	.short	0x00ff


	//----- nvinfo : EIATTR_MERCURY_ISA_VERSION
	.align		4
        /*0060*/ 	.byte	0x03, 0x5f
        /*0062*/ 	.short	0x0101


	//----- nvinfo : EIATTR_VRC_CTA_INIT_COUNT
	.align		4
        /*0064*/ 	.byte	0x02, 0x4a
	.zero		1
	.zero		1


	//----- nvinfo : EIATTR_EXIT_INSTR_OFFSETS
	.align		4
        /*0068*/ 	.byte	0x04, 0x1c
        /*006a*/ 	.short	(.L_25 - .L_24)


	//   ....[0]....
.L_24:
        /*006c*/ 	.word	0x00000200


	//   ....[1]....
        /*0070*/ 	.word	0x00000330


	//----- nvinfo : EIATTR_CBANK_PARAM_SIZE
	.align		4
.L_25:
        /*0074*/ 	.byte	0x03, 0x19
        /*0076*/ 	.short	0x0024


	//----- nvinfo : EIATTR_PARAM_CBANK
	.align		4
        /*0078*/ 	.byte	0x04, 0x0a
        /*007a*/ 	.short	(.L_27 - .L_26)
	.align		4
.L_26:
        /*007c*/ 	.word	index@(.nv.constant0.indexed_copy_f)
        /*0080*/ 	.short	0x0380
        /*0082*/ 	.short	0x0024


	//----- nvinfo : EIATTR_SW_WAR
	.align		4
.L_27:
        /*0084*/ 	.byte	0x04, 0x36
        /*0086*/ 	.short	(.L_29 - .L_28)
.L_28:
        /*0088*/ 	.word	0x00000008
.L_29:


//--------------------- .nv.info.indexed_copy_d   --------------------------
	.section	.nv.info.indexed_copy_d,"",@"SHT_CUDA_INFO"
	.sectionflags	@""
	.align	4


	//----- nvinfo : EIATTR_CUDA_API_VERSION
	.align		4
        /*0000*/ 	.byte	0x04, 0x37
        /*0002*/ 	.short	(.L_31 - .L_30)
.L_30:
        /*0004*/ 	.word	0x00000082


	//----- nvinfo : EIATTR_KPARAM_INFO
	.align		4
.L_31:
        /*0008*/ 	.byte	0x04, 0x17
        /*000a*/ 	.short	(.L_33 - .L_32)
.L_32:
        /*000c*/ 	.word	0x00000000
        /*0010*/ 	.short	0x0004
        /*0012*/ 	.short	0x0020
        /*0014*/ 	.byte	0x00, 0xf0, 0x11, 0x00


	//----- nvinfo : EIATTR_KPARAM_INFO
	.align		4
.L_33:
        /*0018*/ 	.byte	0x04, 0x17
        /*001a*/ 	.short	(.L_35 - .L_34)
.L_34:
        /*001c*/ 	.word	0x00000000
        /*0020*/ 	.short	0x0003
        /*0022*/ 	.short	0x0018
        /*0024*/ 	.byte	0x00, 0xf5, 0x21, 0x00


	//----- nvinfo : EIATTR_KPARAM_INFO
	.align		4
.L_35:
        /*0028*/ 	.byte	0x04, 0x17
        /*002a*/ 	.short	(.L_37 - .L_36)
.L_36:
        /*002c*/ 	.word	0x00000000
        /*0030*/ 	.short	0x0002
        /*0032*/ 	.short	0x0010
        /*0034*/ 	.byte	0x00, 0xf0, 0x11, 0x00


	//----- nvinfo : EIATTR_KPARAM_INFO
	.align		4
.L_37:
        /*0038*/ 	.byte	0x04, 0x17
        /*003a*/ 	.short	(.L_39 - .L_38)
.L_38:
        /*003c*/ 	.word	0x00000000
        /*0040*/ 	.short	0x0001
        /*0042*/ 	.short	0x0008
        /*0044*/ 	.byte	0x00, 0xf5, 0x21, 0x00


	//----- nvinfo : EIATTR_KPARAM_INFO
	.align		4
.L_39:
        /*0048*/ 	.byte	0x04, 0x17
        /*004a*/ 	.short	(.L_41 - .L_40)
.L_40:
        /*004c*/ 	.word	0x00000000
        /*0050*/ 	.short	0x0000
        /*0052*/ 	.short	0x0000
        /*0054*/ 	.byte	0x00, 0xf5, 0x21, 0x00


	//----- nvinfo : EIATTR_SPARSE_MMA_MASK
	.align		4
.L_41:
        /*0058*/ 	.byte	0x03, 0x50
        /*005a*/ 	.short	0x0000


	//----- nvinfo : EIATTR_MAXREG_COUNT
	.align		4
        /*005c*/ 	.byte	0x03, 0x1b
        /*005e*/ 	.short	0x00ff


	//----- nvinfo : EIATTR_MERCURY_ISA_VERSION
	.align		4
        /*0060*/ 	.byte	0x03, 0x5f
        /*0062*/ 	.short	0x0101


	//----- nvinfo : EIATTR_VRC_CTA_INIT_COUNT
	.align		4
        /*0064*/ 	.byte	0x02, 0x4a
	.zero		1
	.zero		1


	//----- nvinfo : EIATTR_EXIT_INSTR_OFFSETS
	.align		4
        /*0068*/ 	.byte	0x04, 0x1c
        /*006a*/ 	.short	(.L_43 - .L_42)


	//   ....[0]....
.L_42:
        /*006c*/ 	.word	0x00000200


	//   ....[1]....
        /*0070*/ 	.word	0x00000330


	//----- nvinfo : EIATTR_CBANK_PARAM_SIZE
	.align		4
.L_43:
        /*0074*/ 	.byte	0x03, 0x19
        /*0076*/ 	.short	0x0024


	//----- nvinfo : EIATTR_PARAM_CBANK
	.align		4
        /*0078*/ 	.byte	0x04, 0x0a
        /*007a*/ 	.short	(.L_45 - .L_44)
	.align		4
.L_44:
        /*007c*/ 	.word	index@(.nv.constant0.indexed_copy_d)
        /*0080*/ 	.short	0x0380
        /*0082*/ 	.short	0x0024


	//----- nvinfo : EIATTR_SW_WAR
	.align		4
.L_45:
        /*0084*/ 	.byte	0x04, 0x36
        /*0086*/ 	.short	(.L_47 - .L_46)
.L_46:
        /*0088*/ 	.word	0x00000008
.L_47:


//--------------------- .nv.callgraph             --------------------------
	.section	.nv.callgraph,"",@"SHT_CUDA_CALLGRAPH"
	.align	4
	.sectionentsize	8
	.align		4
        /*0000*/ 	.word	0x00000000
	.align		4
        /*0004*/ 	.word	0xffffffff
	.align		4
        /*0008*/ 	.word	0x00000000
	.align		4
        /*000c*/ 	.word	0xfffffffe
	.align		4
        /*0010*/ 	.word	0x00000000
	.align		4
        /*0014*/ 	.word	0xfffffffd
	.align		4
        /*0018*/ 	.word	0x00000000
	.align		4
        /*001c*/ 	.word	0xfffffffc


//--------------------- .text.indexed_copy_f      --------------------------
	.section	.text.indexed_copy_f,"ax",@progbits
	.align	128
        .global         indexed_copy_f
        .type           indexed_copy_f,@function
        .size           indexed_copy_f,(.L_x_2 - indexed_copy_f)
        .other          indexed_copy_f,@"STO_CUDA_ENTRY STV_DEFAULT"
indexed_copy_f:
.text.indexed_copy_f:
[----:B------:R-:W-:Y:S08]  /*0000*/  LDC R1, c[0x0][0x37c] ;  /* 0x0000df00ff017b82 */ /* 0x000ff00000000800 */
[----:B------:R-:W0:Y:S01]  /*0010*/  LDC R0, c[0x0][0x390] ;  /* 0x0000e400ff007b82 */ /* 0x000e220000000800 */
[----:B------:R-:W1:Y:S01]  /*0020*/  S2R R3, SR_CTAID.X ;  /* 0x0000000000037919 */ /* 0x000e620000002500 */
[----:B------:R-:W1:Y:S01]  /*0030*/  LDCU UR4, c[0x0][0x360] ;  /* 0x00006c00ff0477ac */ /* 0x000e620008000800 */
[----:B------:R-:W1:Y:S01]  /*0040*/  S2R R8, SR_TID.X ;  /* 0x0000000000087919 */ /* 0x000e620000002100 */
[----:B0-----:R-:W-:-:S04]  /*0050*/  IABS R2, R0 ;  /* 0x0000000000027213 */ /* 0x001fc80000000000 */
[----:B------:R-:W0:Y:S01]  /*0060*/  I2F.RP R6, R2 ;  /* 0x0000000200067306 */ /* 0x000e220000209400 */
[----:B-1----:R-:W-:Y:S01]  /*0070*/  IMAD R3, R3, UR4, R8 ;  /* 0x0000000403037c24 */ /* 0x002fe2000f8e0208 */
[----:B------:R-:W1:Y:S01]  /*0080*/  LDCU UR4, c[0x0][0x3a0] ;  /* 0x00007400ff0477ac */ /* 0x000e620008000800 */
[----:B------:R-:W-:-:S03]  /*0090*/  LOP3.LUT R8, RZ, R0, RZ, 0x33, !PT ;  /* 0x00000000ff087212 */ /* 0x000fc600078e33ff */
[----:B------:R-:W-:Y:S02]  /*00a0*/  IABS R9, R3 ;  /* 0x0000000300097213 */ /* 0x000fe40000000000 */
[----:B0-----:R-:W0:Y:S02]  /*00b0*/  MUFU.RCP R6, R6 ;  /* 0x0000000600067308 */ /* 0x001e240000001000 */
[----:B0-----:R-:W-:-:S06]  /*00c0*/  VIADD R4, R6, 0xffffffe ;  /* 0x0ffffffe06047836 */ /* 0x001fcc0000000000 */
[----:B------:R0:W2:Y:S02]  /*00d0*/  F2I.FTZ.U32.TRUNC.NTZ R5, R4 ;  /* 0x0000000400057305 */ /* 0x0000a4000021f000 */
[----:B0-----:R-:W-:Y:S02]  /*00e0*/  HFMA2 R4, -RZ, RZ, 0, 0 ;  /* 0x00000000ff047431 */ /* 0x001fe400000001ff */
[----:B--2---:R-:W-:-:S04]  /*00f0*/  IMAD.MOV R7, RZ, RZ, -R5 ;  /* 0x000000ffff077224 */ /* 0x004fc800078e0a05 */
[----:B------:R-:W-:-:S04]  /*0100*/  IMAD R7, R7, R2, RZ ;  /* 0x0000000207077224 */ /* 0x000fc800078e02ff */
[----:B------:R-:W-:-:S06]  /*0110*/  IMAD.HI.U32 R5, R5, R7, R4 ;  /* 0x0000000705057227 */ /* 0x000fcc00078e0004 */
[----:B------:R-:W-:-:S04]  /*0120*/  IMAD.HI.U32 R5, R5, R9, RZ ;  /* 0x0000000905057227 */ /* 0x000fc800078e00ff */
[----:B------:R-:W-:-:S04]  /*0130*/  IMAD.MOV R4, RZ, RZ, -R5 ;  /* 0x000000ffff047224 */ /* 0x000fc800078e0a05 */
[----:B------:R-:W-:Y:S01]  /*0140*/  IMAD R9, R2, R4, R9 ;  /* 0x0000000402097224 */ /* 0x000fe200078e0209 */
[----:B------:R-:W-:-:S04]  /*0150*/  LOP3.LUT R4, R3, R0, RZ, 0x3c, !PT ;  /* 0x0000000003047212 */ /* 0x000fc800078e3cff */
[----:B------:R-:W-:Y:S02]  /*0160*/  ISETP.GT.U32.AND P2, PT, R2, R9, PT ;  /* 0x000000090200720c */ /* 0x000fe40003f44070 */
[----:B------:R-:W-:-:S11]  /*0170*/  ISETP.GE.AND P0, PT, R4, RZ, PT ;  /* 0x000000ff0400720c */ /* 0x000fd60003f06270 */
[----:B------:R-:W-:Y:S01]  /*0180*/  @!P2 IMAD.IADD R9, R9, 0x1, -R2 ;  /* 0x000000010909a824 */ /* 0x000fe200078e0a02 */
[----:B------:R-:W-:-:S04]  /*0190*/  @!P2 IADD3 R5, PT, PT, R5, 0x1, RZ ;  /* 0x000000010505a810 */ /* 0x000fc80007ffe0ff */
[----:B------:R-:W-:-:S13]  /*01a0*/  ISETP.GE.U32.AND P1, PT, R9, R2, PT ;  /* 0x000000020900720c */ /* 0x000fda0003f26070 */
[----:B------:R-:W-:Y:S01]  /*01b0*/  @P1 VIADD R5, R5, 0x1 ;  /* 0x0000000105051836 */ /* 0x000fe20000000000 */
[----:B------:R-:W-:-:S04]  /*01c0*/  ISETP.NE.AND P1, PT, R0, RZ, PT ;  /* 0x000000ff0000720c */ /* 0x000fc80003f25270 */
[----:B------:R-:W-:-:S04]  /*01d0*/  @!P0 IADD3 R5, PT, PT, -R5, RZ, RZ ;  /* 0x000000ff05058210 */ /* 0x000fc80007ffe1ff */
[----:B------:R-:W-:-:S04]  /*01e0*/  SEL R11, R8, R5, !P1 ;  /* 0x00000005080b7207 */ /* 0x000fc80004800000 */
[----:B-1----:R-:W-:-:S13]  /*01f0*/  ISETP.GE.AND P0, PT, R11, UR4, PT ;  /* 0x000000040b007c0c */ /* 0x002fda000bf06270 */
[----:B------:R-:W-:Y:S05]  /*0200*/  @P0 EXIT ;  /* 0x000000000000094d */ /* 0x000fea0003800000 */
[----:B------:R-:W0:Y:S01]  /*0210*/  LDC.64 R4, c[0x0][0x398] ;  /* 0x0000e600ff047b82 */ /* 0x000e220000000a00 */
[----:B------:R-:W1:Y:S01]  /*0220*/  LDCU.64 UR4, c[0x0][0x358] ;  /* 0x00006b00ff0477ac */ /* 0x000e620008000a00 */
[----:B------:R-:W-:-:S06]  /*0230*/  ISETP.GE.AND P2, PT, R3, RZ, PT ;  /* 0x000000ff0300720c */ /* 0x000fcc0003f46270 */
[----:B------:R-:W2:Y:S01]  /*0240*/  LDC.64 R6, c[0x0][0x380] ;  /* 0x0000e000ff067b82 */ /* 0x000ea20000000a00 */
[----:B0-----:R-:W-:-:S06]  /*0250*/  IMAD.WIDE R4, R11, 0x4, R4 ;  /* 0x000000040b047825 */ /* 0x001fcc00078e0204 */
[----:B-1----:R-:W3:Y:S01]  /*0260*/  LDG.E R4, desc[UR4][R4.64] ;  /* 0x0000000404047981 */ /* 0x002ee2000c1e1900 */
[----:B------:R-:W-:Y:S01]  /*0270*/  ISETP.GT.U32.AND P0, PT, R2, R9, PT ;  /* 0x000000090200720c */ /* 0x000fe20003f04070 */
[----:B------:R-:W-:-:S05]  /*0280*/  IMAD.IADD R2, R9, 0x1, -R2 ;  /* 0x0000000109027824 */ /* 0x000fca00078e0a02 */
[----:B------:R-:W-:-:S04]  /*0290*/  SEL R9, R2, R9, !P0 ;  /* 0x0000000902097207 */ /* 0x000fc80004000000 */
[----:B------:R-:W-:-:S04]  /*02a0*/  @!P2 IADD3 R9, PT, PT, -R9, RZ, RZ ;  /* 0x000000ff0909a210 */ /* 0x000fc80007ffe1ff */
[----:B------:R-:W-:-:S05]  /*02b0*/  SEL R9, R8, R9, !P1 ;  /* 0x0000000908097207 */ /* 0x000fca0004800000 */
[----:B---3--:R-:W-:Y:S02]  /*02c0*/  IMAD R3, R4, R0, R9 ;  /* 0x0000000004037224 */ /* 0x008fe400078e0209 */
[----:B------:R-:W0:Y:S02]  /*02d0*/  LDC.64 R4, c[0x0][0x388] ;  /* 0x0000e200ff047b82 */ /* 0x000e240000000a00 */
[----:B--2---:R-:W-:-:S06]  /*02e0*/  IMAD.WIDE R2, R3, 0x4, R6 ;  /* 0x0000000403027825 */ /* 0x004fcc00078e0206 */
[----:B------:R-:W2:Y:S01]  /*02f0*/  LDG.E R3, desc[UR4][R2.64] ;  /* 0x0000000402037981 */ /* 0x000ea2000c1e1900 */
[----:B------:R-:W-:-:S04]  /*0300*/  IMAD R9, R11, R0, R9 ;  /* 0x000000000b097224 */ /* 0x000fc800078e0209 */
[----:B0-----:R-:W-:-:S05]  /*0310*/  IMAD.WIDE R4, R9, 0x4, R4 ;  /* 0x0000000409047825 */ /* 0x001fca00078e0204 */
[----:B--2---:R-:W-:Y:S01]  /*0320*/  STG.E desc[UR4][R4.64], R3 ;  /* 0x0000000304007986 */ /* 0x004fe2000c101904 */
[----:B------:R-:W-:Y:S05]  /*0330*/  EXIT ;  /* 0x000000000000794d */ /* 0x000fea0003800000 */
.L_x_0:
[----:B------:R-:W-:-:S00]  /*0340*/  BRA `(.L_x_0) ;  /* 0xfffffffc00fc7947 */ /* 0x000fc0000383ffff */
[----:B------:R-:W-:-:S00]  /*0350*/  NOP ;  /* 0x0000000000007918 */ /* 0x000fc00000000000 */
        /* <DEDUP_REMOVED lines=10> */
.L_x_2:


//--------------------- .text.indexed_copy_d      --------------------------
	.section	.text.indexed_copy_d,"ax",@progbits
	.align	128
        .global         indexed_copy_d
        .type           indexed_copy_d,@function
        .size           indexed_copy_d,(.L_x_3 - indexed_copy_d)
        .other          indexed_copy_d,@"STO_CUDA_ENTRY STV_DEFAULT"
indexed_copy_d:
.text.indexed_copy_d:
        /* <DEDUP_REMOVED lines=47> */
[----:B------:R-:W2:Y:S01]  /*02f0*/  LDG.E.64 R2, desc[UR4][R2.64] ;  /* 0x0000000402027981 */ /* 0x000ea2000c1e1b00 */
[----:B------:R-:W-:-:S04]  /*0300*/  IMAD R9, R11, R0, R9 ;  /* 0x000000000b097224 */ /* 0x000fc800078e0209 */
[----:B0-----:R-:W-:-:S05]  /*0310*/  IMAD.WIDE R4, R9, 0x8, R4 ;  /* 0x0000000809047825 */ /* 0x001fca00078e0204 */
[----:B--2---:R-:W-:Y:S01]  /*0320*/  STG.E.64 desc[UR4][R4.64], R2 ;  /* 0x0000000204007986 */ /* 0x004fe2000c101b04 */
[----:B------:R-:W-:Y:S05]  /*0330*/  EXIT ;  /* 0x000000000000794d */ /* 0x000fea0003800000 */
.L_x_1:
        /* <DEDUP_REMOVED lines=12> */
.L_x_3:


//--------------------- .nv.shared.reserved.0     --------------------------
	.section	.nv.shared.reserved.0,"aw",@nobits
	.weak		__nv_reservedSMEM_offset_0_alias
	.size		__nv_reservedSMEM_offset_0_alias, 0, 64
	.other		__nv_reservedSMEM_offset_0_alias,@"STO_CUDA_RESERVED_SHARED STV_DEFAULT"
__nv_reservedSMEM_offset_0_alias:
	.zero		0
	.zero		64


//--------------------- .nv.constant0.indexed_copy_f --------------------------
	.section	.nv.constant0.indexed_copy_f,"a",@progbits
	.sectionflags	@""
	.align	4
.nv.constant0.indexed_copy_f:
	.zero		932


//--------------------- .nv.constant0.indexed_copy_d --------------------------
	.section	.nv.constant0.indexed_copy_d,"a",@progbits
	.sectionflags	@""
	.align	4
.nv.constant0.indexed_copy_d:
	.zero		932


//--------------------- SYMBOLS --------------------------

	.type		.nv.reservedSmem.offset0,@object
	.size		.nv.reservedSmem.offset0,0x4
